//
// Generated by NVIDIA NVVM Compiler
//
// Compiler Build ID: CL-36424714
// Cuda compilation tools, release 13.0, V13.0.88
// Based on NVVM 20.0.0
//

.version 9.0
.target sm_100
.address_size 64

	// .globl	_Z8paste2d_PdS_iiiiii

.visible .entry _Z8paste2d_PdS_iiiiii(
	.param .u64 .ptr .align 1 _Z8paste2d_PdS_iiiiii_param_0,
	.param .u64 .ptr .align 1 _Z8paste2d_PdS_iiiiii_param_1,
	.param .u32 _Z8paste2d_PdS_iiiiii_param_2,
	.param .u32 _Z8paste2d_PdS_iiiiii_param_3,
	.param .u32 _Z8paste2d_PdS_iiiiii_param_4,
	.param .u32 _Z8paste2d_PdS_iiiiii_param_5,
	.param .u32 _Z8paste2d_PdS_iiiiii_param_6,
	.param .u32 _Z8paste2d_PdS_iiiiii_param_7
)
{
	.reg .pred 	%p<10>;
	.reg .b32 	%r<44>;
	.reg .b64 	%rd<25>;
	.reg .b64 	%fd<8>;

	ld.param.u64 	%rd8, [_Z8paste2d_PdS_iiiiii_param_0];
	ld.param.u64 	%rd9, [_Z8paste2d_PdS_iiiiii_param_1];
	ld.param.u32 	%r20, [_Z8paste2d_PdS_iiiiii_param_2];
	ld.param.u32 	%r21, [_Z8paste2d_PdS_iiiiii_param_3];
	ld.param.u32 	%r22, [_Z8paste2d_PdS_iiiiii_param_5];
	ld.param.u32 	%r23, [_Z8paste2d_PdS_iiiiii_param_6];
	ld.param.u32 	%r24, [_Z8paste2d_PdS_iiiiii_param_7];
	cvta.to.global.u64 	%rd1, %rd9;
	cvta.to.global.u64 	%rd2, %rd8;
	mov.u32 	%r25, %tid.x;
	mov.u32 	%r26, %ctaid.x;
	mov.u32 	%r27, %ntid.x;
	mad.lo.s32 	%r1, %r26, %r27, %r25;
	mov.u32 	%r28, %tid.y;
	mov.u32 	%r29, %ctaid.y;
	mov.u32 	%r2, %ntid.y;
	mad.lo.s32 	%r41, %r29, %r2, %r28;
	mov.u32 	%r30, %nctaid.x;
	mul.lo.s32 	%r4, %r30, %r27;
	setp.ge.s32 	%p1, %r41, %r20;
	@%p1 bra 	$L__BB0_10;
	add.s32 	%r5, %r1, %r4;
	max.s32 	%r31, %r21, %r5;
	setp.lt.s32 	%p2, %r5, %r21;
	selp.u32 	%r6, 1, 0, %p2;
	add.s32 	%r32, %r5, %r6;
	sub.s32 	%r7, %r31, %r32;
	add.s32 	%r8, %r5, %r4;
	add.s32 	%r9, %r8, %r4;
	mov.u32 	%r33, %nctaid.y;
	mul.lo.s32 	%r10, %r33, %r2;
	div.u32 	%r35, %r7, %r4;
	add.s32 	%r14, %r35, %r6;
	mul.wide.s32 	%rd18, %r4, 8;
$L__BB0_2:
	setp.ge.s32 	%p3, %r1, %r21;
	mul.lo.s32 	%r12, %r41, %r21;
	add.s32 	%r34, %r41, %r23;
	mad.lo.s32 	%r13, %r34, %r22, %r24;
	@%p3 bra 	$L__BB0_9;
	and.b32  	%r15, %r14, 3;
	setp.eq.s32 	%p4, %r15, 3;
	mov.u32 	%r42, %r1;
	@%p4 bra 	$L__BB0_7;
	add.s32 	%r36, %r1, %r12;
	mul.wide.s32 	%rd10, %r36, 8;
	add.s64 	%rd3, %rd2, %rd10;
	ld.global.f64 	%fd1, [%rd3];
	add.s32 	%r37, %r13, %r1;
	mul.wide.s32 	%rd11, %r37, 8;
	add.s64 	%rd4, %rd1, %rd11;
	st.global.f64 	[%rd4], %fd1;
	setp.eq.s32 	%p5, %r15, 0;
	mov.u32 	%r42, %r5;
	@%p5 bra 	$L__BB0_7;
	add.s64 	%rd6, %rd3, %rd18;
	ld.global.f64 	%fd2, [%rd6];
	add.s64 	%rd7, %rd4, %rd18;
	st.global.f64 	[%rd7], %fd2;
	setp.eq.s32 	%p6, %r15, 1;
	mov.u32 	%r42, %r8;
	@%p6 bra 	$L__BB0_7;
	add.s64 	%rd12, %rd6, %rd18;
	ld.global.f64 	%fd3, [%rd12];
	add.s64 	%rd13, %rd7, %rd18;
	st.global.f64 	[%rd13], %fd3;
	mov.u32 	%r42, %r9;
$L__BB0_7:
	setp.lt.u32 	%p7, %r14, 3;
	@%p7 bra 	$L__BB0_9;
$L__BB0_8:
	add.s32 	%r38, %r42, %r12;
	mul.wide.s32 	%rd14, %r38, 8;
	add.s64 	%rd15, %rd2, %rd14;
	ld.global.f64 	%fd4, [%rd15];
	add.s32 	%r39, %r13, %r42;
	mul.wide.s32 	%rd16, %r39, 8;
	add.s64 	%rd17, %rd1, %rd16;
	st.global.f64 	[%rd17], %fd4;
	add.s64 	%rd19, %rd15, %rd18;
	ld.global.f64 	%fd5, [%rd19];
	add.s64 	%rd20, %rd17, %rd18;
	st.global.f64 	[%rd20], %fd5;
	add.s64 	%rd21, %rd19, %rd18;
	ld.global.f64 	%fd6, [%rd21];
	add.s64 	%rd22, %rd20, %rd18;
	st.global.f64 	[%rd22], %fd6;
	add.s64 	%rd23, %rd21, %rd18;
	ld.global.f64 	%fd7, [%rd23];
	add.s64 	%rd24, %rd22, %rd18;
	st.global.f64 	[%rd24], %fd7;
	shl.b32 	%r40, %r4, 2;
	add.s32 	%r42, %r40, %r42;
	setp.lt.s32 	%p8, %r42, %r21;
	@%p8 bra 	$L__BB0_8;
$L__BB0_9:
	add.s32 	%r41, %r41, %r10;
	setp.lt.s32 	%p9, %r41, %r20;
	@%p9 bra 	$L__BB0_2;
$L__BB0_10:
	ret;

}
	// .globl	_Z16paste2d_fortran_PdS_iiiiii
.visible .entry _Z16paste2d_fortran_PdS_iiiiii(
	.param .u64 .ptr .align 1 _Z16paste2d_fortran_PdS_iiiiii_param_0,
	.param .u64 .ptr .align 1 _Z16paste2d_fortran_PdS_iiiiii_param_1,
	.param .u32 _Z16paste2d_fortran_PdS_iiiiii_param_2,
	.param .u32 _Z16paste2d_fortran_PdS_iiiiii_param_3,
	.param .u32 _Z16paste2d_fortran_PdS_iiiiii_param_4,
	.param .u32 _Z16paste2d_fortran_PdS_iiiiii_param_5,
	.param .u32 _Z16paste2d_fortran_PdS_iiiiii_param_6,
	.param .u32 _Z16paste2d_fortran_PdS_iiiiii_param_7
)
{
	.reg .pred 	%p<10>;
	.reg .b32 	%r<44>;
	.reg .b64 	%rd<25>;
	.reg .b64 	%fd<8>;

	ld.param.u64 	%rd8, [_Z16paste2d_fortran_PdS_iiiiii_param_0];
	ld.param.u64 	%rd9, [_Z16paste2d_fortran_PdS_iiiiii_param_1];
	ld.param.u32 	%r20, [_Z16paste2d_fortran_PdS_iiiiii_param_2];
	ld.param.u32 	%r21, [_Z16paste2d_fortran_PdS_iiiiii_param_3];
	ld.param.u32 	%r22, [_Z16paste2d_fortran_PdS_iiiiii_param_4];
	ld.param.u32 	%r23, [_Z16paste2d_fortran_PdS_iiiiii_param_6];
	ld.param.u32 	%r24, [_Z16paste2d_fortran_PdS_iiiiii_param_7];
	cvta.to.global.u64 	%rd1, %rd9;
	cvta.to.global.u64 	%rd2, %rd8;
	mov.u32 	%r25, %tid.x;
	mov.u32 	%r26, %ctaid.x;
	mov.u32 	%r27, %ntid.x;
	mad.lo.s32 	%r1, %r26, %r27, %r25;
	mov.u32 	%r28, %tid.y;
	mov.u32 	%r29, %ctaid.y;
	mov.u32 	%r2, %ntid.y;
	mad.lo.s32 	%r41, %r29, %r2, %r28;
	mov.u32 	%r30, %nctaid.x;
	mul.lo.s32 	%r4, %r30, %r27;
	setp.ge.s32 	%p1, %r41, %r21;
	@%p1 bra 	$L__BB1_10;
	add.s32 	%r5, %r1, %r4;
	max.s32 	%r31, %r20, %r5;
	setp.lt.s32 	%p2, %r5, %r20;
	selp.u32 	%r6, 1, 0, %p2;
	add.s32 	%r32, %r5, %r6;
	sub.s32 	%r7, %r31, %r32;
	add.s32 	%r8, %r5, %r4;
	add.s32 	%r9, %r8, %r4;
	mov.u32 	%r33, %nctaid.y;
	mul.lo.s32 	%r10, %r33, %r2;
	div.u32 	%r35, %r7, %r4;
	add.s32 	%r14, %r35, %r6;
	mul.wide.s32 	%rd18, %r4, 8;
$L__BB1_2:
	setp.ge.s32 	%p3, %r1, %r20;
	mul.lo.s32 	%r12, %r41, %r20;
	add.s32 	%r34, %r41, %r24;
	mad.lo.s32 	%r13, %r34, %r22, %r23;
	@%p3 bra 	$L__BB1_9;
	and.b32  	%r15, %r14, 3;
	setp.eq.s32 	%p4, %r15, 3;
	mov.u32 	%r42, %r1;
	@%p4 bra 	$L__BB1_7;
	add.s32 	%r36, %r1, %r12;
	mul.wide.s32 	%rd10, %r36, 8;
	add.s64 	%rd3, %rd2, %rd10;
	ld.global.f64 	%fd1, [%rd3];
	add.s32 	%r37, %r13, %r1;
	mul.wide.s32 	%rd11, %r37, 8;
	add.s64 	%rd4, %rd1, %rd11;
	st.global.f64 	[%rd4], %fd1;
	setp.eq.s32 	%p5, %r15, 0;
	mov.u32 	%r42, %r5;
	@%p5 bra 	$L__BB1_7;
	add.s64 	%rd6, %rd3, %rd18;
	ld.global.f64 	%fd2, [%rd6];
	add.s64 	%rd7, %rd4, %rd18;
	st.global.f64 	[%rd7], %fd2;
	setp.eq.s32 	%p6, %r15, 1;
	mov.u32 	%r42, %r8;
	@%p6 bra 	$L__BB1_7;
	add.s64 	%rd12, %rd6, %rd18;
	ld.global.f64 	%fd3, [%rd12];
	add.s64 	%rd13, %rd7, %rd18;
	st.global.f64 	[%rd13], %fd3;
	mov.u32 	%r42, %r9;
$L__BB1_7:
	setp.lt.u32 	%p7, %r14, 3;
	@%p7 bra 	$L__BB1_9;
$L__BB1_8:
	add.s32 	%r38, %r42, %r12;
	mul.wide.s32 	%rd14, %r38, 8;
	add.s64 	%rd15, %rd2, %rd14;
	ld.global.f64 	%fd4, [%rd15];
	add.s32 	%r39, %r13, %r42;
	mul.wide.s32 	%rd16, %r39, 8;
	add.s64 	%rd17, %rd1, %rd16;
	st.global.f64 	[%rd17], %fd4;
	add.s64 	%rd19, %rd15, %rd18;
	ld.global.f64 	%fd5, [%rd19];
	add.s64 	%rd20, %rd17, %rd18;
	st.global.f64 	[%rd20], %fd5;
	add.s64 	%rd21, %rd19, %rd18;
	ld.global.f64 	%fd6, [%rd21];
	add.s64 	%rd22, %rd20, %rd18;
	st.global.f64 	[%rd22], %fd6;
	add.s64 	%rd23, %rd21, %rd18;
	ld.global.f64 	%fd7, [%rd23];
	add.s64 	%rd24, %rd22, %rd18;
	st.global.f64 	[%rd24], %fd7;
	shl.b32 	%r40, %r4, 2;
	add.s32 	%r42, %r40, %r42;
	setp.lt.s32 	%p8, %r42, %r20;
	@%p8 bra 	$L__BB1_8;
$L__BB1_9:
	add.s32 	%r41, %r41, %r10;
	setp.lt.s32 	%p9, %r41, %r21;
	@%p9 bra 	$L__BB1_2;
$L__BB1_10:
	ret;

}


// ===== COMPILED SASS (sm_100) =====

	.target	sm_100

	.elftype	@"ET_EXEC"


//--------------------- .note.nv.tkinfo           --------------------------
	.section	.note.nv.tkinfo,"",@"SHT_NOTE"
	.sectionflags	@"SHF_NOTE_NV_TKINFO"
	.tkinfo
        /*0018*/ 	.word	0x00000002
        /*0030*/ 	.string	""
        /*0030*/ 	.string	"ptxas"
        /*0030*/ 	.string	"Cuda compilation tools, release 13.0, V13.0.88"
        /*0030*/ 	.string	"Build cuda_13.0.r13.0/compiler.36424714_0"
        /*0030*/ 	.string	"-arch sm_100 -m 64 "



//--------------------- .note.nv.cuinfo           --------------------------
	.section	.note.nv.cuinfo,"",@"SHT_NOTE"
	.sectionflags	@"SHF_NOTE_NV_CUINFO"
        /*0018*/ 	.short	0x0002
        /*001a*/ 	.short	0x0064
        /*001c*/ 	.short	0x0082
	.zero		2


//--------------------- .nv.info                  --------------------------
	.section	.nv.info,"",@"SHT_CUDA_INFO"
	.align	4


	//----- nvinfo : EIATTR_REGCOUNT
	.align		4
        /*0000*/ 	.byte	0x04, 0x2f
        /*0002*/ 	.short	(.L_1 - .L_0)
	.align		4
.L_0:
        /*0004*/ 	.word	index@(_Z8paste2d_PdS_iiiiii)
        /*0008*/ 	.word	0x0000001f


	//----- nvinfo : EIATTR_FRAME_SIZE
	.align		4
.L_1:
        /*000c*/ 	.byte	0x04, 0x11
        /*000e*/ 	.short	(.L_3 - .L_2)
	.align		4
.L_2:
        /*0010*/ 	.word	index@(_Z8paste2d_PdS_iiiiii)
        /*0014*/ 	.word	0x00000000


	//----- nvinfo : EIATTR_REGCOUNT
	.align		4
.L_3:
        /*0018*/ 	.byte	0x04, 0x2f
        /*001a*/ 	.short	(.L_5 - .L_4)
	.align		4
.L_4:
        /*001c*/ 	.word	index@(_Z16paste2d_fortran_PdS_iiiiii)
        /*0020*/ 	.word	0x00000020


	//----- nvinfo : EIATTR_FRAME_SIZE
	.align		4
.L_5:
        /*0024*/ 	.byte	0x04, 0x11
        /*0026*/ 	.short	(.L_7 - .L_6)
	.align		4
.L_6:
        /*0028*/ 	.word	index@(_Z16paste2d_fortran_PdS_iiiiii)
        /*002c*/ 	.word	0x00000000


	//----- nvinfo : EIATTR_MIN_STACK_SIZE
	.align		4
.L_7:
        /*0030*/ 	.byte	0x04, 0x12
        /*0032*/ 	.short	(.L_9 - .L_8)
	.align		4
.L_8:
        /*0034*/ 	.word	index@(_Z16paste2d_fortran_PdS_iiiiii)
        /*0038*/ 	.word	0x00000000


	//----- nvinfo : EIATTR_MIN_STACK_SIZE
	.align		4
.L_9:
        /*003c*/ 	.byte	0x04, 0x12
        /*003e*/ 	.short	(.L_11 - .L_10)
	.align		4
.L_10:
        /*0040*/ 	.word	index@(_Z8paste2d_PdS_iiiiii)
        /*0044*/ 	.word	0x00000000
.L_11:


//--------------------- .nv.compat                --------------------------
	.section	.nv.compat,"",@"SHT_CUDA_COMPAT_INFO"
	.align	4
        /*0000*/ 	.byte	0x02, 0x09, 0x00, 0x00, 0x02, 0x02, 0x01, 0x00, 0x02, 0x05, 0x05, 0x00, 0x03, 0x07, 0x01, 0x01
        /*0010*/ 	.byte	0x02, 0x03, 0x00, 0x00, 0x02, 0x06, 0x01, 0x00, 0x04, 0x0b, 0x08, 0x00, 0x09, 0x00, 0x00, 0x00
        /*0020*/ 	.byte	0x00, 0x00, 0x00, 0x00


//--------------------- .nv.info._Z16paste2d_fortran_PdS_iiiiii --------------------------
	.section	.nv.info._Z16paste2d_fortran_PdS_iiiiii,"",@"SHT_CUDA_INFO"
	.sectionflags	@""
	.align	4


	//----- nvinfo : EIATTR_CUDA_API_VERSION
	.align		4
        /*0000*/ 	.byte	0x04, 0x37
        /*0002*/ 	.short	(.L_13 - .L_12)
.L_12:
        /*0004*/ 	.word	0x00000082


	//----- nvinfo : EIATTR_KPARAM_INFO
	.align		4
.L_13:
        /*0008*/ 	.byte	0x04, 0x17
        /*000a*/ 	.short	(.L_15 - .L_14)
.L_14:
        /*000c*/ 	.word	0x00000000
        /*0010*/ 	.short	0x0007
        /*0012*/ 	.short	0x0024
        /*0014*/ 	.byte	0x00, 0xf0, 0x11, 0x00


	//----- nvinfo : EIATTR_KPARAM_INFO
	.align		4
.L_15:
        /*0018*/ 	.byte	0x04, 0x17
        /*001a*/ 	.short	(.L_17 - .L_16)
.L_16:
        /*001c*/ 	.word	0x00000000
        /*0020*/ 	.short	0x0006
        /*0022*/ 	.short	0x0020
        /*0024*/ 	.byte	0x00, 0xf0, 0x11, 0x00


	//----- nvinfo : EIATTR_KPARAM_INFO
	.align		4
.L_17:
        /*0028*/ 	.byte	0x04, 0x17
        /*002a*/ 	.short	(.L_19 - .L_18)
.L_18:
        /*002c*/ 	.word	0x00000000
        /*0030*/ 	.short	0x0005
        /*0032*/ 	.short	0x001c
        /*0034*/ 	.byte	0x00, 0xf0, 0x11, 0x00


	//----- nvinfo : EIATTR_KPARAM_INFO
	.align		4
.L_19:
        /*0038*/ 	.byte	0x04, 0x17
        /*003a*/ 	.short	(.L_21 - .L_20)
.L_20:
        /*003c*/ 	.word	0x00000000
        /*0040*/ 	.short	0x0004
        /*0042*/ 	.short	0x0018
        /*0044*/ 	.byte	0x00, 0xf0, 0x11, 0x00


	//----- nvinfo : EIATTR_KPARAM_INFO
	.align		4
.L_21:
        /*0048*/ 	.byte	0x04, 0x17
        /*004a*/ 	.short	(.L_23 - .L_22)
.L_22:
        /*004c*/ 	.word	0x00000000
        /*0050*/ 	.short	0x0003
        /*0052*/ 	.short	0x0014
        /*0054*/ 	.byte	0x00, 0xf0, 0x11, 0x00


	//----- nvinfo : EIATTR_KPARAM_INFO
	.align		4
.L_23:
        /*0058*/ 	.byte	0x04, 0x17
        /*005a*/ 	.short	(.L_25 - .L_24)
.L_24:
        /*005c*/ 	.word	0x00000000
        /*0060*/ 	.short	0x0002
        /*0062*/ 	.short	0x0010
        /*0064*/ 	.byte	0x00, 0xf0, 0x11, 0x00


	//----- nvinfo : EIATTR_KPARAM_INFO
	.align		4
.L_25:
        /*0068*/ 	.byte	0x04, 0x17
        /*006a*/ 	.short	(.L_27 - .L_26)
.L_26:
        /*006c*/ 	.word	0x00000000
        /*0070*/ 	.short	0x0001
        /*0072*/ 	.short	0x0008
        /*0074*/ 	.byte	0x00, 0xf5, 0x21, 0x00


	//----- nvinfo : EIATTR_KPARAM_INFO
	.align		4
.L_27:
        /*0078*/ 	.byte	0x04, 0x17
        /*007a*/ 	.short	(.L_29 - .L_28)
.L_28:
        /*007c*/ 	.word	0x00000000
        /*0080*/ 	.short	0x0000
        /*0082*/ 	.short	0x0000
        /*0084*/ 	.byte	0x00, 0xf5, 0x21, 0x00


	//----- nvinfo : EIATTR_SPARSE_MMA_MASK
	.align		4
.L_29:
        /*0088*/ 	.byte	0x03, 0x50
        /*008a*/ 	.short	0x0000


	//----- nvinfo : EIATTR_MAXREG_COUNT
	.align		4
        /*008c*/ 	.byte	0x03, 0x1b
        /*008e*/ 	.short	0x00ff


	//----- nvinfo : EIATTR_MERCURY_ISA_VERSION
	.align		4
        /*0090*/ 	.byte	0x03, 0x5f
        /*0092*/ 	.short	0x0101


	//----- nvinfo : EIATTR_VRC_CTA_INIT_COUNT
	.align		4
        /*0094*/ 	.byte	0x02, 0x4a
	.zero		1
	.zero		1


	//----- nvinfo : EIATTR_EXIT_INSTR_OFFSETS
	.align		4
        /*0098*/ 	.byte	0x04, 0x1c
        /*009a*/ 	.short	(.L_31 - .L_30)


	//   ....[0]....
.L_30:
        /*009c*/ 	.word	0x000000d0


	//   ....[1]....
        /*00a0*/ 	.word	0x000006f0


	//----- nvinfo : EIATTR_CRS_STACK_SIZE
	.align		4
.L_31:
        /*00a4*/ 	.byte	0x04, 0x1e
        /*00a6*/ 	.short	(.L_33 - .L_32)
.L_32:
        /*00a8*/ 	.word	0x00000000


	//----- nvinfo : EIATTR_CBANK_PARAM_SIZE
	.align		4
.L_33:
        /*00ac*/ 	.byte	0x03, 0x19
        /*00ae*/ 	.short	0x0028


	//----- nvinfo : EIATTR_PARAM_CBANK
	.align		4
        /*00b0*/ 	.byte	0x04, 0x0a
        /*00b2*/ 	.short	(.L_35 - .L_34)
	.align		4
.L_34:
        /*00b4*/ 	.word	index@(.nv.constant0._Z16paste2d_fortran_PdS_iiiiii)
        /*00b8*/ 	.short	0x0380
        /*00ba*/ 	.short	0x0028


	//----- nvinfo : EIATTR_SW_WAR
	.align		4
.L_35:
        /*00bc*/ 	.byte	0x04, 0x36
        /*00be*/ 	.short	(.L_37 - .L_36)
.L_36:
        /*00c0*/ 	.word	0x00000008
.L_37:


//--------------------- .nv.info._Z8paste2d_PdS_iiiiii --------------------------
	.section	.nv.info._Z8paste2d_PdS_iiiiii,"",@"SHT_CUDA_INFO"
	.sectionflags	@""
	.align	4


	//----- nvinfo : EIATTR_CUDA_API_VERSION
	.align		4
        /*0000*/ 	.byte	0x04, 0x37
        /*0002*/ 	.short	(.L_39 - .L_38)
.L_38:
        /*0004*/ 	.word	0x00000082


	//----- nvinfo : EIATTR_KPARAM_INFO
	.align		4
.L_39:
        /*0008*/ 	.byte	0x04, 0x17
        /*000a*/ 	.short	(.L_41 - .L_40)
.L_40:
        /*000c*/ 	.word	0x00000000
        /*0010*/ 	.short	0x0007
        /*0012*/ 	.short	0x0024
        /*0014*/ 	.byte	0x00, 0xf0, 0x11, 0x00


	//----- nvinfo : EIATTR_KPARAM_INFO
	.align		4
.L_41:
        /*0018*/ 	.byte	0x04, 0x17
        /*001a*/ 	.short	(.L_43 - .L_42)
.L_42:
        /*001c*/ 	.word	0x00000000
        /*0020*/ 	.short	0x0006
        /*0022*/ 	.short	0x0020
        /*0024*/ 	.byte	0x00, 0xf0, 0x11, 0x00


	//----- nvinfo : EIATTR_KPARAM_INFO
	.align		4
.L_43:
        /*0028*/ 	.byte	0x04, 0x17
        /*002a*/ 	.short	(.L_45 - .L_44)
.L_44:
        /*002c*/ 	.word	0x00000000
        /*0030*/ 	.short	0x0005
        /*0032*/ 	.short	0x001c
        /*0034*/ 	.byte	0x00, 0xf0, 0x11, 0x00


	//----- nvinfo : EIATTR_KPARAM_INFO
	.align		4
.L_45:
        /*0038*/ 	.byte	0x04, 0x17
        /*003a*/ 	.short	(.L_47 - .L_46)
.L_46:
        /*003c*/ 	.word	0x00000000
        /*0040*/ 	.short	0x0004
        /*0042*/ 	.short	0x0018
        /*0044*/ 	.byte	0x00, 0xf0, 0x11, 0x00


	//----- nvinfo : EIATTR_KPARAM_INFO
	.align		4
.L_47:
        /*0048*/ 	.byte	0x04, 0x17
        /*004a*/ 	.short	(.L_49 - .L_48)
.L_48:
        /*004c*/ 	.word	0x00000000
        /*0050*/ 	.short	0x0003
        /*0052*/ 	.short	0x0014
        /*0054*/ 	.byte	0x00, 0xf0, 0x11, 0x00


	//----- nvinfo : EIATTR_KPARAM_INFO
	.align		4
.L_49:
        /*0058*/ 	.byte	0x04, 0x17
        /*005a*/ 	.short	(.L_51 - .L_50)
.L_50:
        /*005c*/ 	.word	0x00000000
        /*0060*/ 	.short	0x0002
        /*0062*/ 	.short	0x0010
        /*0064*/ 	.byte	0x00, 0xf0, 0x11, 0x00


	//----- nvinfo : EIATTR_KPARAM_INFO
	.align		4
.L_51:
        /*0068*/ 	.byte	0x04, 0x17
        /*006a*/ 	.short	(.L_53 - .L_52)
.L_52:
        /*006c*/ 	.word	0x00000000
        /*0070*/ 	.short	0x0001
        /*0072*/ 	.short	0x0008
        /*0074*/ 	.byte	0x00, 0xf5, 0x21, 0x00


	//----- nvinfo : EIATTR_KPARAM_INFO
	.align		4
.L_53:
        /*0078*/ 	.byte	0x04, 0x17
        /*007a*/ 	.short	(.L_55 - .L_54)
.L_54:
        /*007c*/ 	.word	0x00000000
        /*0080*/ 	.short	0x0000
        /*0082*/ 	.short	0x0000
        /*0084*/ 	.byte	0x00, 0xf5, 0x21, 0x00


	//----- nvinfo : EIATTR_SPARSE_MMA_MASK
	.align		4
.L_55:
        /*0088*/ 	.byte	0x03, 0x50
        /*008a*/ 	.short	0x0000


	//----- nvinfo : EIATTR_MAXREG_COUNT
	.align		4
        /*008c*/ 	.byte	0x03, 0x1b
        /*008e*/ 	.short	0x00ff


	//----- nvinfo : EIATTR_MERCURY_ISA_VERSION
	.align		4
        /*0090*/ 	.byte	0x03, 0x5f
        /*0092*/ 	.short	0x0101


	//----- nvinfo : EIATTR_VRC_CTA_INIT_COUNT
	.align		4
        /*0094*/ 	.byte	0x02, 0x4a
	.zero		1
	.zero		1


	//----- nvinfo : EIATTR_EXIT_INSTR_OFFSETS
	.align		4
        /*0098*/ 	.byte	0x04, 0x1c
        /*009a*/ 	.short	(.L_57 - .L_56)


	//   ....[0]....
.L_56:
        /*009c*/ 	.word	0x000000d0


	//   ....[1]....
        /*00a0*/ 	.word	0x000006f0


	//----- nvinfo : EIATTR_CRS_STACK_SIZE
	.align		4
.L_57:
        /*00a4*/ 	.byte	0x04, 0x1e
        /*00a6*/ 	.short	(.L_59 - .L_58)
.L_58:
        /*00a8*/ 	.word	0x00000000


	//----- nvinfo : EIATTR_CBANK_PARAM_SIZE
	.align		4
.L_59:
        /*00ac*/ 	.byte	0x03, 0x19
        /*00ae*/ 	.short	0x0028


	//----- nvinfo : EIATTR_PARAM_CBANK
	.align		4
        /*00b0*/ 	.byte	0x04, 0x0a
        /*00b2*/ 	.short	(.L_61 - .L_60)
	.align		4
.L_60:
        /*00b4*/ 	.word	index@(.nv.constant0._Z8paste2d_PdS_iiiiii)
        /*00b8*/ 	.short	0x0380
        /*00ba*/ 	.short	0x0028


	//----- nvinfo : EIATTR_SW_WAR
	.align		4
.L_61:
        /*00bc*/ 	.byte	0x04, 0x36
        /*00be*/ 	.short	(.L_63 - .L_62)
.L_62:
        /*00c0*/ 	.word	0x00000008
.L_63:


//--------------------- .nv.callgraph             --------------------------
	.section	.nv.callgraph,"",@"SHT_CUDA_CALLGRAPH"
	.align	4
	.sectionentsize	8
	.align		4
        /*0000*/ 	.word	0x00000000
	.align		4
        /*0004*/ 	.word	0xffffffff
	.align		4
        /*0008*/ 	.word	0x00000000
	.align		4
        /*000c*/ 	.word	0xfffffffe
	.align		4
        /*0010*/ 	.word	0x00000000
	.align		4
        /*0014*/ 	.word	0xfffffffd
	.align		4
        /*0018*/ 	.word	0x00000000
	.align		4
        /*001c*/ 	.word	0xfffffffc


//--------------------- .text._Z16paste2d_fortran_PdS_iiiiii --------------------------
	.section	.text._Z16paste2d_fortran_PdS_iiiiii,"ax",@progbits
	.align	128
        .global         _Z16paste2d_fortran_PdS_iiiiii
        .type           _Z16paste2d_fortran_PdS_iiiiii,@function
        .size           _Z16paste2d_fortran_PdS_iiiiii,(.L_x_14 - _Z16paste2d_fortran_PdS_iiiiii)
        .other          _Z16paste2d_fortran_PdS_iiiiii,@"STO_CUDA_ENTRY STV_DEFAULT"
_Z16paste2d_fortran_PdS_iiiiii:
.text._Z16paste2d_fortran_PdS_iiiiii:
[----:B------:R-:W-:Y:S01]  /*0000*/  LDC R1, c[0x0][0x37c] ;  /* 0x0000df00ff017b82 */ /* 0x000fe20000000800 */
[----:B------:R-:W0:Y:S07]  /*0010*/  S2R R4, SR_TID.Y ;  /* 0x0000000000047919 */ /* 0x000e2e0000002200 */
[----:B------:R-:W1:Y:S01]  /*0020*/  LDC R0, c[0x0][0x360] ;  /* 0x0000d800ff007b82 */ /* 0x000e620000000800 */
[----:B------:R-:W2:Y:S01]  /*0030*/  LDCU UR7, c[0x0][0x394] ;  /* 0x00007280ff0777ac */ /* 0x000ea20008000800 */
[----:B------:R-:W1:Y:S06]  /*0040*/  S2R R3, SR_TID.X ;  /* 0x0000000000037919 */ /* 0x000e6c0000002100 */
[----:B------:R-:W0:Y:S08]  /*0050*/  S2UR UR5, SR_CTAID.Y ;  /* 0x00000000000579c3 */ /* 0x000e300000002600 */
[----:B------:R-:W0:Y:S01]  /*0060*/  LDC R11, c[0x0][0x364] ;  /* 0x0000d900ff0b7b82 */ /* 0x000e220000000800 */
[----:B------:R-:W3:Y:S07]  /*0070*/  LDCU UR6, c[0x0][0x370] ;  /* 0x00006e00ff0677ac */ /* 0x000eee0008000800 */
[----:B------:R-:W1:Y:S01]  /*0080*/  S2UR UR4, SR_CTAID.X ;  /* 0x00000000000479c3 */ /* 0x000e620000002500 */
[----:B0-----:R-:W-:-:S05]  /*0090*/  IMAD R4, R11, UR5, R4 ;  /* 0x000000050b047c24 */ /* 0x001fca000f8e0204 */
[----:B--2---:R-:W-:Y:S01]  /*00a0*/  ISETP.GE.AND P0, PT, R4, UR7, PT ;  /* 0x0000000704007c0c */ /* 0x004fe2000bf06270 */
[C---:B-1----:R-:W-:Y:S02]  /*00b0*/  IMAD R3, R0.reuse, UR4, R3 ;  /* 0x0000000400037c24 */ /* 0x042fe4000f8e0203 */
[----:B---3--:R-:W-:-:S10]  /*00c0*/  IMAD R0, R0, UR6, RZ ;  /* 0x0000000600007c24 */ /* 0x008fd4000f8e02ff */
[----:B------:R-:W-:Y:S05]  /*00d0*/  @P0 EXIT ;  /* 0x000000000000094d */ /* 0x000fea0003800000 */
[----:B------:R-:W0:Y:S01]  /*00e0*/  I2F.U32.RP R9, R0 ;  /* 0x0000000000097306 */ /* 0x000e220000209000 */
[----:B------:R-:W1:Y:S01]  /*00f0*/  LDCU UR4, c[0x0][0x390] ;  /* 0x00007200ff0477ac */ /* 0x000e620008000800 */
[----:B------:R-:W-:Y:S01]  /*0100*/  IMAD.IADD R5, R3, 0x1, R0 ;  /* 0x0000000103057824 */ /* 0x000fe200078e0200 */
[----:B------:R-:W-:Y:S02]  /*0110*/  IADD3 R13, PT, PT, RZ, -R0, RZ ;  /* 0x80000000ff0d7210 */ /* 0x000fe40007ffe0ff */
[----:B------:R-:W-:Y:S01]  /*0120*/  ISETP.NE.U32.AND P2, PT, R0, RZ, PT ;  /* 0x000000ff0000720c */ /* 0x000fe20003f45070 */
[----:B------:R-:W2:Y:S02]  /*0130*/  LDCU.64 UR6, c[0x0][0x358] ;  /* 0x00006b00ff0677ac */ /* 0x000ea40008000a00 */
[----:B0-----:R-:W0:Y:S01]  /*0140*/  MUFU.RCP R9, R9 ;  /* 0x0000000900097308 */ /* 0x001e220000001000 */
[C---:B-1----:R-:W-:Y:S02]  /*0150*/  ISETP.GE.AND P0, PT, R5.reuse, UR4, PT ;  /* 0x0000000405007c0c */ /* 0x042fe4000bf06270 */
[----:B------:R-:W-:Y:S01]  /*0160*/  VIMNMX R2, PT, PT, R5, UR4, !PT ;  /* 0x0000000405027c48 */ /* 0x000fe2000ffe0100 */
[----:B------:R-:W1:Y:S01]  /*0170*/  LDCU UR4, c[0x0][0x374] ;  /* 0x00006e80ff0477ac */ /* 0x000e620008000800 */
[----:B------:R-:W-:-:S02]  /*0180*/  SEL R8, RZ, 0x1, P0 ;  /* 0x00000001ff087807 */ /* 0x000fc40000000000 */
[----:B0-----:R-:W-:-:S04]  /*0190*/  IADD3 R6, PT, PT, R9, 0xffffffe, RZ ;  /* 0x0ffffffe09067810 */ /* 0x001fc80007ffe0ff */
[----:B------:R0:W3:Y:S02]  /*01a0*/  F2I.FTZ.U32.TRUNC.NTZ R7, R6 ;  /* 0x0000000600077305 */ /* 0x0000e4000021f000 */
[----:B0-----:R-:W-:Y:S02]  /*01b0*/  HFMA2 R6, -RZ, RZ, 0, 0 ;  /* 0x00000000ff067431 */ /* 0x001fe400000001ff */
[----:B---3--:R-:W-:-:S04]  /*01c0*/  IMAD R13, R13, R7, RZ ;  /* 0x000000070d0d7224 */ /* 0x008fc800078e02ff */
[----:B------:R-:W-:Y:S01]  /*01d0*/  IMAD.HI.U32 R10, R7, R13, R6 ;  /* 0x0000000d070a7227 */ /* 0x000fe200078e0006 */
[----:B------:R-:W-:-:S05]  /*01e0*/  IADD3 R7, PT, PT, R2, -R5, -R8 ;  /* 0x8000000502077210 */ /* 0x000fca0007ffe808 */
[----:B------:R-:W-:-:S05]  /*01f0*/  IMAD.HI.U32 R9, R10, R7, RZ ;  /* 0x000000070a097227 */ /* 0x000fca00078e00ff */
[----:B------:R-:W-:-:S05]  /*0200*/  IADD3 R2, PT, PT, -R9, RZ, RZ ;  /* 0x000000ff09027210 */ /* 0x000fca0007ffe1ff */
[----:B------:R-:W-:-:S05]  /*0210*/  IMAD R7, R0, R2, R7 ;  /* 0x0000000200077224 */ /* 0x000fca00078e0207 */
[----:B------:R-:W-:-:S13]  /*0220*/  ISETP.GE.U32.AND P0, PT, R7, R0, PT ;  /* 0x000000000700720c */ /* 0x000fda0003f06070 */
[----:B------:R-:W-:Y:S01]  /*0230*/  @P0 IMAD.IADD R7, R7, 0x1, -R0 ;  /* 0x0000000107070824 */ /* 0x000fe200078e0a00 */
[----:B------:R-:W-:-:S04]  /*0240*/  @P0 IADD3 R9, PT, PT, R9, 0x1, RZ ;  /* 0x0000000109090810 */ /* 0x000fc80007ffe0ff */
[----:B------:R-:W-:Y:S01]  /*0250*/  ISETP.GE.U32.AND P1, PT, R7, R0, PT ;  /* 0x000000000700720c */ /* 0x000fe20003f26070 */
[----:B------:R-:W-:-:S05]  /*0260*/  IMAD.IADD R7, R0, 0x1, R5 ;  /* 0x0000000100077824 */ /* 0x000fca00078e0205 */
[----:B------:R-:W-:-:S07]  /*0270*/  IADD3 R6, PT, PT, R0, R7, RZ ;  /* 0x0000000700067210 */ /* 0x000fce0007ffe0ff */
[----:B------:R-:W-:Y:S02]  /*0280*/  @P1 IADD3 R9, PT, PT, R9, 0x1, RZ ;  /* 0x0000000109091810 */ /* 0x000fe40007ffe0ff */
[----:B------:R-:W-:-:S04]  /*0290*/  @!P2 LOP3.LUT R9, RZ, R0, RZ, 0x33, !PT ;  /* 0x00000000ff09a212 */ /* 0x000fc800078e33ff */
[----:B------:R-:W-:Y:S01]  /*02a0*/  IADD3 R2, PT, PT, R8, R9, RZ ;  /* 0x0000000908027210 */ /* 0x000fe20007ffe0ff */
[----:B-12---:R-:W-:-:S07]  /*02b0*/  IMAD R9, R11, UR4, RZ ;  /* 0x000000040b097c24 */ /* 0x006fce000f8e02ff */
.L_x_5:
[----:B0-----:R-:W0:Y:S01]  /*02c0*/  LDC.64 R10, c[0x0][0x390] ;  /* 0x0000e400ff0a7b82 */ /* 0x001e220000000a00 */
[----:B-1----:R-:W1:Y:S01]  /*02d0*/  LDCU.64 UR4, c[0x0][0x3a0] ;  /* 0x00007400ff0477ac */ /* 0x002e620008000a00 */
[----:B------:R-:W-:Y:S01]  /*02e0*/  IMAD.MOV.U32 R29, RZ, RZ, R4 ;  /* 0x000000ffff1d7224 */ /* 0x000fe200078e0004 */
[----:B------:R-:W-:Y:S05]  /*02f0*/  BSSY.RECONVERGENT B0, `(.L_x_0) ;  /* 0x000003e000007945 */ /* 0x000fea0003800200 */
[----:B--2---:R-:W2:Y:S01]  /*0300*/  LDC R13, c[0x0][0x398] ;  /* 0x0000e600ff0d7b82 */ /* 0x004ea20000000800 */
[----:B-1----:R-:W-:Y:S02]  /*0310*/  IADD3 R8, PT, PT, R4, UR5, RZ ;  /* 0x0000000504087c10 */ /* 0x002fe4000fffe0ff */
[----:B------:R-:W-:-:S02]  /*0320*/  IADD3 R4, PT, PT, R9, R4, RZ ;  /* 0x0000000409047210 */ /* 0x000fc40007ffe0ff */
[----:B0-----:R-:W-:Y:S02]  /*0330*/  ISETP.GE.AND P1, PT, R3, R10, PT ;  /* 0x0000000a0300720c */ /* 0x001fe40003f26270 */
[----:B------:R-:W-:Y:S01]  /*0340*/  ISETP.GE.AND P0, PT, R4, R11, PT ;  /* 0x0000000b0400720c */ /* 0x000fe20003f06270 */
[----:B--2---:R-:W-:-:S10]  /*0350*/  IMAD R8, R8, R13, UR4 ;  /* 0x0000000408087e24 */ /* 0x004fd4000f8e020d */
[----:B------:R-:W-:Y:S05]  /*0360*/  @P1 BRA `(.L_x_1) ;  /* 0x0000000000d81947 */ /* 0x000fea0003800000 */
[----:B------:R-:W-:Y:S01]  /*0370*/  LOP3.LUT R18, R2, 0x3, RZ, 0xc0, !PT ;  /* 0x0000000302127812 */ /* 0x000fe200078ec0ff */
[----:B------:R-:W-:Y:S01]  /*0380*/  BSSY.RECONVERGENT B1, `(.L_x_2) ;  /* 0x000001b000017945 */ /* 0x000fe20003800200 */
[----:B------:R-:W-:Y:S02]  /*0390*/  IMAD.MOV.U32 R11, RZ, RZ, R3 ;  /* 0x000000ffff0b7224 */ /* 0x000fe400078e0003 */
[----:B------:R-:W-:-:S13]  /*03a0*/  ISETP.NE.AND P1, PT, R18, 0x3, PT ;  /* 0x000000031200780c */ /* 0x000fda0003f25270 */
[----:B------:R-:W-:Y:S05]  /*03b0*/  @!P1 BRA `(.L_x_3) ;  /* 0x00000000005c9947 */ /* 0x000fea0003800000 */
[----:B------:R-:W0:Y:S01]  /*03c0*/  LDC.64 R14, c[0x0][0x380] ;  /* 0x0000e000ff0e7b82 */ /* 0x000e220000000a00 */
[----:B------:R-:W-:-:S07]  /*03d0*/  IMAD R11, R29, R10, R3 ;  /* 0x0000000a1d0b7224 */ /* 0x000fce00078e0203 */
[----:B------:R-:W1:Y:S01]  /*03e0*/  LDC.64 R12, c[0x0][0x388] ;  /* 0x0000e200ff0c7b82 */ /* 0x000e620000000a00 */
[----:B0-----:R-:W-:-:S05]  /*03f0*/  IMAD.WIDE R14, R11, 0x8, R14 ;  /* 0x000000080b0e7825 */ /* 0x001fca00078e020e */
[----:B------:R-:W2:Y:S01]  /*0400*/  LDG.E.64 R16, desc[UR6][R14.64] ;  /* 0x000000060e107981 */ /* 0x000ea2000c1e1b00 */
[----:B------:R-:W-:Y:S02]  /*0410*/  IADD3 R11, PT, PT, R3, R8, RZ ;  /* 0x00000008030b7210 */ /* 0x000fe40007ffe0ff */
[----:B------:R-:W-:-:S03]  /*0420*/  ISETP.NE.AND P1, PT, R18, RZ, PT ;  /* 0x000000ff1200720c */ /* 0x000fc60003f25270 */
[----:B-1----:R-:W-:Y:S01]  /*0430*/  IMAD.WIDE R12, R11, 0x8, R12 ;  /* 0x000000080b0c7825 */ /* 0x002fe200078e020c */
[----:B------:R-:W-:-:S04]  /*0440*/  MOV R11, R5 ;  /* 0x00000005000b7202 */ /* 0x000fc80000000f00 */
[----:B--2---:R0:W-:Y:S05]  /*0450*/  STG.E.64 desc[UR6][R12.64], R16 ;  /* 0x000000100c007986 */ /* 0x0041ea000c101b06 */
[----:B------:R-:W-:Y:S05]  /*0460*/  @!P1 BRA `(.L_x_3) ;  /* 0x0000000000309947 */ /* 0x000fea0003800000 */
[----:B------:R-:W-:-:S05]  /*0470*/  IMAD.WIDE R14, R0, 0x8, R14 ;  /* 0x00000008000e7825 */ /* 0x000fca00078e020e */
[----:B0-----:R-:W2:Y:S01]  /*0480*/  LDG.E.64 R16, desc[UR6][R14.64] ;  /* 0x000000060e107981 */ /* 0x001ea2000c1e1b00 */
[----:B------:R-:W-:Y:S01]  /*0490*/  IMAD.WIDE R12, R0, 0x8, R12 ;  /* 0x00000008000c7825 */ /* 0x000fe200078e020c */
[----:B------:R-:W-:-:S03]  /*04a0*/  ISETP.NE.AND P1, PT, R18, 0x1, PT ;  /* 0x000000011200780c */ /* 0x000fc60003f25270 */
[----:B------:R-:W-:Y:S01]  /*04b0*/  IMAD.MOV.U32 R11, RZ, RZ, R7 ;  /* 0x000000ffff0b7224 */ /* 0x000fe200078e0007 */
[----:B--2---:R1:W-:Y:S09]  /*04c0*/  STG.E.64 desc[UR6][R12.64], R16 ;  /* 0x000000100c007986 */ /* 0x0043f2000c101b06 */
[----:B------:R-:W-:Y:S05]  /*04d0*/  @!P1 BRA `(.L_x_3) ;  /* 0x0000000000149947 */ /* 0x000fea0003800000 */
[----:B------:R-:W-:-:S06]  /*04e0*/  IMAD.WIDE R14, R0, 0x8, R14 ;  /* 0x00000008000e7825 */ /* 0x000fcc00078e020e */
[----:B------:R-:W2:Y:S01]  /*04f0*/  LDG.E.64 R14, desc[UR6][R14.64] ;  /* 0x000000060e0e7981 */ /* 0x000ea2000c1e1b00 */
[----:B-1----:R-:W-:Y:S01]  /*0500*/  IMAD.WIDE R12, R0, 0x8, R12 ;  /* 0x00000008000c7825 */ /* 0x002fe200078e020c */
[----:B------:R-:W-:-:S04]  /*0510*/  MOV R11, R6 ;  /* 0x00000006000b7202 */ /* 0x000fc80000000f00 */
[----:B--2---:R2:W-:Y:S03]  /*0520*/  STG.E.64 desc[UR6][R12.64], R14 ;  /* 0x0000000e0c007986 */ /* 0x0045e6000c101b06 */
.L_x_3:
[----:B------:R-:W-:Y:S05]  /*0530*/  BSYNC.RECONVERGENT B1 ;  /* 0x0000000000017941 */ /* 0x000fea0003800200 */
.L_x_2:
[----:B--2---:R-:W2:Y:S01]  /*0540*/  LDC.64 R14, c[0x0][0x380] ;  /* 0x0000e000ff0e7b82 */ /* 0x004ea20000000a00 */
[----:B------:R-:W-:-:S07]  /*0550*/  ISETP.GE.U32.AND P1, PT, R2, 0x3, PT ;  /* 0x000000030200780c */ /* 0x000fce0003f26070 */
[----:B01----:R-:W0:Y:S06]  /*0560*/  LDC.64 R12, c[0x0][0x388] ;  /* 0x0000e200ff0c7b82 */ /* 0x003e2c0000000a00 */
[----:B------:R-:W-:Y:S05]  /*0570*/  @!P1 BRA `(.L_x_1) ;  /* 0x0000000000549947 */ /* 0x000fea0003800000 */
.L_x_4:
[----:B-1----:R-:W-:-:S04]  /*0580*/  IMAD R27, R29, R10, R11 ;  /* 0x0000000a1d1b7224 */ /* 0x002fc800078e020b */
[----:B--2---:R-:W-:-:S05]  /*0590*/  IMAD.WIDE R26, R27, 0x8, R14 ;  /* 0x000000081b1a7825 */ /* 0x004fca00078e020e */
[----:B------:R-:W2:Y:S01]  /*05a0*/  LDG.E.64 R16, desc[UR6][R26.64] ;  /* 0x000000061a107981 */ /* 0x000ea2000c1e1b00 */
[----:B------:R-:W-:Y:S01]  /*05b0*/  IADD3 R21, PT, PT, R8, R11, RZ ;  /* 0x0000000b08157210 */ /* 0x000fe20007ffe0ff */
[----:B------:R-:W-:-:S04]  /*05c0*/  IMAD.WIDE R18, R0, 0x8, R26 ;  /* 0x0000000800127825 */ /* 0x000fc800078e021a */
[----:B0-----:R-:W-:-:S05]  /*05d0*/  IMAD.WIDE R20, R21, 0x8, R12 ;  /* 0x0000000815147825 */ /* 0x001fca00078e020c */
[----:B--2---:R0:W-:Y:S04]  /*05e0*/  STG.E.64 desc[UR6][R20.64], R16 ;  /* 0x0000001014007986 */ /* 0x0041e8000c101b06 */
[----:B------:R1:W2:Y:S01]  /*05f0*/  LDG.E.64 R24, desc[UR6][R18.64] ;  /* 0x0000000612187981 */ /* 0x0002a2000c1e1b00 */
[----:B0-----:R-:W-:-:S04]  /*0600*/  IMAD.WIDE R20, R0, 0x8, R20 ;  /* 0x0000000800147825 */ /* 0x001fc800078e0214 */
[C---:B-1----:R-:W-:Y:S01]  /*0610*/  IMAD.WIDE R18, R0.reuse, 0x8, R18 ;  /* 0x0000000800127825 */ /* 0x042fe200078e0212 */
[----:B--2---:R-:W-:Y:S04]  /*0620*/  STG.E.64 desc[UR6][R20.64], R24 ;  /* 0x0000001814007986 */ /* 0x004fe8000c101b06 */
[----:B------:R-:W2:Y:S01]  /*0630*/  LDG.E.64 R16, desc[UR6][R18.64] ;  /* 0x0000000612107981 */ /* 0x000ea2000c1e1b00 */
[----:B------:R-:W-:-:S04]  /*0640*/  IMAD.WIDE R22, R0, 0x8, R20 ;  /* 0x0000000800167825 */ /* 0x000fc800078e0214 */
[C---:B------:R-:W-:Y:S01]  /*0650*/  IMAD.WIDE R26, R0.reuse, 0x8, R18 ;  /* 0x00000008001a7825 */ /* 0x040fe200078e0212 */
[----:B--2---:R0:W-:Y:S05]  /*0660*/  STG.E.64 desc[UR6][R22.64], R16 ;  /* 0x0000001016007986 */ /* 0x0041ea000c101b06 */
[----:B------:R-:W2:Y:S01]  /*0670*/  LDG.E.64 R26, desc[UR6][R26.64] ;  /* 0x000000061a1a7981 */ /* 0x000ea2000c1e1b00 */
[----:B------:R-:W-:-:S04]  /*0680*/  LEA R11, R0, R11, 0x2 ;  /* 0x0000000b000b7211 */ /* 0x000fc800078e10ff */
[----:B------:R-:W-:Y:S01]  /*0690*/  ISETP.GE.AND P1, PT, R11, R10, PT ;  /* 0x0000000a0b00720c */ /* 0x000fe20003f26270 */
[----:B0-----:R-:W-:-:S05]  /*06a0*/  IMAD.WIDE R22, R0, 0x8, R22 ;  /* 0x0000000800167825 */ /* 0x001fca00078e0216 */
[----:B--2---:R1:W-:Y:S07]  /*06b0*/  STG.E.64 desc[UR6][R22.64], R26 ;  /* 0x0000001a16007986 */ /* 0x0043ee000c101b06 */
[----:B------:R-:W-:Y:S05]  /*06c0*/  @!P1 BRA `(.L_x_4) ;  /* 0xfffffffc00ac9947 */ /* 0x000fea000383ffff */
.L_x_1:
[----:B------:R-:W-:Y:S05]  /*06d0*/  BSYNC.RECONVERGENT B0 ;  /* 0x0000000000007941 */ /* 0x000fea0003800200 */
.L_x_0:
[----:B------:R-:W-:Y:S05]  /*06e0*/  @!P0 BRA `(.L_x_5) ;  /* 0xfffffff800f48947 */ /* 0x000fea000383ffff */
[----:B------:R-:W-:Y:S05]  /*06f0*/  EXIT ;  /* 0x000000000000794d */ /* 0x000fea0003800000 */
.L_x_6:
[----:B------:R-:W-:-:S00]  /*0700*/  BRA `(.L_x_6) ;  /* 0xfffffffc00fc7947 */ /* 0x000fc0000383ffff */
[----:B------:R-:W-:-:S00]  /*0710*/  NOP ;  /* 0x0000000000007918 */ /* 0x000fc00000000000 */
        /* <DEDUP_REMOVED lines=14> */
.L_x_14:


//--------------------- .text._Z8paste2d_PdS_iiiiii --------------------------
	.section	.text._Z8paste2d_PdS_iiiiii,"ax",@progbits
	.align	128
        .global         _Z8paste2d_PdS_iiiiii
        .type           _Z8paste2d_PdS_iiiiii,@function
        .size           _Z8paste2d_PdS_iiiiii,(.L_x_15 - _Z8paste2d_PdS_iiiiii)
        .other          _Z8paste2d_PdS_iiiiii,@"STO_CUDA_ENTRY STV_DEFAULT"
_Z8paste2d_PdS_iiiiii:
.text._Z8paste2d_PdS_iiiiii:
        /* <DEDUP_REMOVED lines=16> */
[----:B------:R-:W-:Y:S02]  /*0100*/  IMAD.IADD R2, R0, 0x1, R3 ;  /* 0x0000000100027824 */ /* 0x000fe400078e0203 */
[----:B------:R-:W-:Y:S01]  /*0110*/  HFMA2 R4, -RZ, RZ, 0, 0 ;  /* 0x00000000ff047431 */ /* 0x000fe200000001ff */
[----:B------:R-:W-:Y:S01]  /*0120*/  IADD3 R11, PT, PT, RZ, -R3, RZ ;  /* 0x80000003ff0b7210 */ /* 0x000fe20007ffe0ff */
[----:B------:R-:W2:Y:S01]  /*0130*/  LDCU.64 UR6, c[0x0][0x358] ;  /* 0x00006b00ff0677ac */ /* 0x000ea20008000a00 */
[----:B------:R-:W-:Y:S01]  /*0140*/  ISETP.NE.U32.AND P2, PT, R3, RZ, PT ;  /* 0x000000ff0300720c */ /* 0x000fe20003f45070 */
[----:B0-----:R-:W0:Y:S01]  /*0150*/  MUFU.RCP R8, R8 ;  /* 0x0000000800087308 */ /* 0x001e220000001000 */
[C---:B-1----:R-:W-:Y:S02]  /*0160*/  ISETP.GE.AND P0, PT, R2.reuse, UR4, PT ;  /* 0x0000000402007c0c */ /* 0x042fe4000bf06270 */
[----:B------:R-:W-:Y:S01]  /*0170*/  VIMNMX R9, PT, PT, R2, UR4, !PT ;  /* 0x0000000402097c48 */ /* 0x000fe2000ffe0100 */
[----:B------:R-:W1:Y:S01]  /*0180*/  LDCU UR4, c[0x0][0x374] ;  /* 0x00006e80ff0477ac */ /* 0x000e620008000800 */
[----:B------:R-:W-:-:S02]  /*0190*/  SEL R6, RZ, 0x1, P0 ;  /* 0x00000001ff067807 */ /* 0x000fc40000000000 */
[----:B0-----:R-:W-:-:S06]  /*01a0*/  IADD3 R5, PT, PT, R8, 0xffffffe, RZ ;  /* 0x0ffffffe08057810 */ /* 0x001fcc0007ffe0ff */
[----:B------:R-:W0:Y:S02]  /*01b0*/  F2I.FTZ.U32.TRUNC.NTZ R5, R5 ;  /* 0x0000000500057305 */ /* 0x000e24000021f000 */
[----:B0-----:R-:W-:-:S04]  /*01c0*/  IMAD R11, R11, R5, RZ ;  /* 0x000000050b0b7224 */ /* 0x001fc800078e02ff */
        /* <DEDUP_REMOVED lines=15> */
.L_x_12:
        /* <DEDUP_REMOVED lines=17> */
[----:B------:R-:W-:-:S04]  /*03d0*/  IMAD R13, R28, R11, R0 ;  /* 0x0000000b1c0d7224 */ /* 0x000fc800078e0200 */
[----:B0-----:R-:W-:-:S03]  /*03e0*/  IMAD.WIDE R14, R13, 0x8, R14 ;  /* 0x000000080d0e7825 */ /* 0x001fc600078e020e */
[----:B------:R-:W0:Y:S02]  /*03f0*/  LDC.64 R12, c[0x0][0x388] ;  /* 0x0000e200ff0c7b82 */ /* 0x000e240000000a00 */
[----:B------:R-:W2:Y:S01]  /*0400*/  LDG.E.64 R16, desc[UR6][R14.64] ;  /* 0x000000060e107981 */ /* 0x000ea2000c1e1b00 */
[----:B------:R-:W-:Y:S02]  /*0410*/  IADD3 R19, PT, PT, R0, R9, RZ ;  /* 0x0000000900137210 */ /* 0x000fe40007ffe0ff */
[----:B------:R-:W-:Y:S02]  /*0420*/  ISETP.NE.AND P1, PT, R18, RZ, PT ;  /* 0x000000ff1200720c */ /* 0x000fe40003f25270 */
[----:B------:R-:W-:Y:S01]  /*0430*/  MOV R10, R2 ;  /* 0x00000002000a7202 */ /* 0x000fe20000000f00 */
[----:B0-----:R-:W-:-:S05]  /*0440*/  IMAD.WIDE R12, R19, 0x8, R12 ;  /* 0x00000008130c7825 */ /* 0x001fca00078e020c */
        /* <DEDUP_REMOVED lines=14> */
.L_x_10:
[----:B------:R-:W-:Y:S05]  /*0530*/  BSYNC.RECONVERGENT B1 ;  /* 0x0000000000017941 */ /* 0x000fea0003800200 */
.L_x_9:
[----:B--2---:R-:W2:Y:S01]  /*0540*/  LDC.64 R14, c[0x0][0x380] ;  /* 0x0000e000ff0e7b82 */ /* 0x004ea20000000a00 */
[----:B------:R-:W-:-:S07]  /*0550*/  ISETP.GE.U32.AND P1, PT, R5, 0x3, PT ;  /* 0x000000030500780c */ /* 0x000fce0003f26070 */
[----:B01----:R-:W0:Y:S06]  /*0560*/  LDC.64 R12, c[0x0][0x388] ;  /* 0x0000e200ff0c7b82 */ /* 0x003e2c0000000a00 */
[----:B------:R-:W-:Y:S05]  /*0570*/  @!P1 BRA `(.L_x_8) ;  /* 0x0000000000549947 */ /* 0x000fea0003800000 */
.L_x_11:
        /* <DEDUP_REMOVED lines=21> */
.L_x_8:
[----:B------:R-:W-:Y:S05]  /*06d0*/  BSYNC.RECONVERGENT B0 ;  /* 0x0000000000007941 */ /* 0x000fea0003800200 */
.L_x_7:
[----:B------:R-:W-:Y:S05]  /*06e0*/  @!P0 BRA `(.L_x_12) ;  /* 0xfffffff800f48947 */ /* 0x000fea000383ffff */
[----:B------:R-:W-:Y:S05]  /*06f0*/  EXIT ;  /* 0x000000000000794d */ /* 0x000fea0003800000 */
.L_x_13:
        /* <DEDUP_REMOVED lines=16> */
.L_x_15:


//--------------------- .nv.shared.reserved.0     --------------------------
	.section	.nv.shared.reserved.0,"aw",@nobits
	.weak		__nv_reservedSMEM_offset_0_alias
	.size		__nv_reservedSMEM_offset_0_alias, 0, 64
	.other		__nv_reservedSMEM_offset_0_alias,@"STO_CUDA_RESERVED_SHARED STV_DEFAULT"
__nv_reservedSMEM_offset_0_alias:
	.zero		0
	.zero		64


//--------------------- .nv.constant0._Z16paste2d_fortran_PdS_iiiiii --------------------------
	.section	.nv.constant0._Z16paste2d_fortran_PdS_iiiiii,"a",@progbits
	.sectionflags	@""
	.align	4
.nv.constant0._Z16paste2d_fortran_PdS_iiiiii:
	.zero		936


//--------------------- .nv.constant0._Z8paste2d_PdS_iiiiii --------------------------
	.section	.nv.constant0._Z8paste2d_PdS_iiiiii,"a",@progbits
	.sectionflags	@""
	.align	4
.nv.constant0._Z8paste2d_PdS_iiiiii:
	.zero		936


//--------------------- SYMBOLS --------------------------

	.type		.nv.reservedSmem.offset0,@object
	.size		.nv.reservedSmem.offset0,0x4
